//
// Generated by NVIDIA NVVM Compiler
//
// Compiler Build ID: CL-36424714
// Cuda compilation tools, release 13.0, V13.0.88
// Based on NVVM 20.0.0
//

.version 9.0
.target sm_100
.address_size 64

	// .globl	_Z22encode_and_pack_kernelPKcPhm
.const .align 1 .b8 encode_table[128];

.visible .entry _Z22encode_and_pack_kernelPKcPhm(
	.param .u64 .ptr .align 1 _Z22encode_and_pack_kernelPKcPhm_param_0,
	.param .u64 .ptr .align 1 _Z22encode_and_pack_kernelPKcPhm_param_1,
	.param .u64 _Z22encode_and_pack_kernelPKcPhm_param_2
)
{
	.reg .pred 	%p<5>;
	.reg .b16 	%rs<14>;
	.reg .b32 	%r<5>;
	.reg .b64 	%rd<17>;

	ld.param.u64 	%rd3, [_Z22encode_and_pack_kernelPKcPhm_param_0];
	ld.param.u64 	%rd4, [_Z22encode_and_pack_kernelPKcPhm_param_1];
	ld.param.u64 	%rd5, [_Z22encode_and_pack_kernelPKcPhm_param_2];
	mov.u32 	%r2, %ctaid.x;
	mov.u32 	%r3, %ntid.x;
	mov.u32 	%r4, %tid.x;
	mad.lo.s32 	%r1, %r2, %r3, %r4;
	mul.wide.u32 	%rd1, %r1, 2;
	setp.ge.u64 	%p1, %rd1, %rd5;
	@%p1 bra 	$L__BB0_7;
	cvta.to.global.u64 	%rd6, %rd3;
	add.s64 	%rd2, %rd6, %rd1;
	ld.global.s8 	%rs1, [%rd2];
	setp.lt.s16 	%p2, %rs1, 0;
	mov.b16 	%rs12, 240;
	@%p2 bra 	$L__BB0_3;
	cvt.s64.s16 	%rd7, %rs1;
	mov.u64 	%rd8, encode_table;
	add.s64 	%rd9, %rd8, %rd7;
	ld.const.u8 	%rs8, [%rd9];
	shl.b16 	%rs12, %rs8, 4;
$L__BB0_3:
	add.s64 	%rd10, %rd1, 1;
	setp.ge.u64 	%p3, %rd10, %rd5;
	mov.b16 	%rs13, 15;
	@%p3 bra 	$L__BB0_6;
	ld.global.s8 	%rs4, [%rd2+1];
	setp.lt.s16 	%p4, %rs4, 0;
	@%p4 bra 	$L__BB0_6;
	cvt.s64.s16 	%rd11, %rs4;
	mov.u64 	%rd12, encode_table;
	add.s64 	%rd13, %rd12, %rd11;
	ld.const.u8 	%rs13, [%rd13];
$L__BB0_6:
	cvt.u64.u32 	%rd14, %r1;
	or.b16  	%rs11, %rs13, %rs12;
	cvta.to.global.u64 	%rd15, %rd4;
	add.s64 	%rd16, %rd15, %rd14;
	st.global.u8 	[%rd16], %rs11;
$L__BB0_7:
	ret;

}


// ===== COMPILED SASS (sm_100) =====

	.target	sm_100

	.elftype	@"ET_EXEC"


//--------------------- .note.nv.tkinfo           --------------------------
	.section	.note.nv.tkinfo,"",@"SHT_NOTE"
	.sectionflags	@"SHF_NOTE_NV_TKINFO"
	.tkinfo
        /*0018*/ 	.word	0x00000002
        /*0030*/ 	.string	""
        /*0030*/ 	.string	"ptxas"
        /*0030*/ 	.string	"Cuda compilation tools, release 13.0, V13.0.88"
        /*0030*/ 	.string	"Build cuda_13.0.r13.0/compiler.36424714_0"
        /*0030*/ 	.string	"-arch sm_100 -m 64 "



//--------------------- .note.nv.cuinfo           --------------------------
	.section	.note.nv.cuinfo,"",@"SHT_NOTE"
	.sectionflags	@"SHF_NOTE_NV_CUINFO"
        /*0018*/ 	.short	0x0002
        /*001a*/ 	.short	0x0064
        /*001c*/ 	.short	0x0082
	.zero		2


//--------------------- .nv.info                  --------------------------
	.section	.nv.info,"",@"SHT_CUDA_INFO"
	.align	4


	//----- nvinfo : EIATTR_REGCOUNT
	.align		4
        /*0000*/ 	.byte	0x04, 0x2f
        /*0002*/ 	.short	(.L_2 - .L_1)
	.align		4
.L_1:
        /*0004*/ 	.word	index@(_Z22encode_and_pack_kernelPKcPhm)
        /*0008*/ 	.word	0x0000000a


	//----- nvinfo : EIATTR_FRAME_SIZE
	.align		4
.L_2:
        /*000c*/ 	.byte	0x04, 0x11
        /*000e*/ 	.short	(.L_4 - .L_3)
	.align		4
.L_3:
        /*0010*/ 	.word	index@(_Z22encode_and_pack_kernelPKcPhm)
        /*0014*/ 	.word	0x00000000


	//----- nvinfo : EIATTR_MIN_STACK_SIZE
	.align		4
.L_4:
        /*0018*/ 	.byte	0x04, 0x12
        /*001a*/ 	.short	(.L_6 - .L_5)
	.align		4
.L_5:
        /*001c*/ 	.word	index@(_Z22encode_and_pack_kernelPKcPhm)
        /*0020*/ 	.word	0x00000000
.L_6:


//--------------------- .nv.compat                --------------------------
	.section	.nv.compat,"",@"SHT_CUDA_COMPAT_INFO"
	.align	4
        /*0000*/ 	.byte	0x02, 0x09, 0x00, 0x00, 0x02, 0x02, 0x01, 0x00, 0x02, 0x05, 0x05, 0x00, 0x03, 0x07, 0x01, 0x01
        /*0010*/ 	.byte	0x02, 0x03, 0x00, 0x00, 0x02, 0x06, 0x01, 0x00, 0x04, 0x0b, 0x08, 0x00, 0x09, 0x00, 0x00, 0x00
        /*0020*/ 	.byte	0x00, 0x00, 0x00, 0x00


//--------------------- .nv.info._Z22encode_and_pack_kernelPKcPhm --------------------------
	.section	.nv.info._Z22encode_and_pack_kernelPKcPhm,"",@"SHT_CUDA_INFO"
	.sectionflags	@""
	.align	4


	//----- nvinfo : EIATTR_CUDA_API_VERSION
	.align		4
        /*0000*/ 	.byte	0x04, 0x37
        /*0002*/ 	.short	(.L_8 - .L_7)
.L_7:
        /*0004*/ 	.word	0x00000082


	//----- nvinfo : EIATTR_KPARAM_INFO
	.align		4
.L_8:
        /*0008*/ 	.byte	0x04, 0x17
        /*000a*/ 	.short	(.L_10 - .L_9)
.L_9:
        /*000c*/ 	.word	0x00000000
        /*0010*/ 	.short	0x0002
        /*0012*/ 	.short	0x0010
        /*0014*/ 	.byte	0x00, 0xf0, 0x21, 0x00


	//----- nvinfo : EIATTR_KPARAM_INFO
	.align		4
.L_10:
        /*0018*/ 	.byte	0x04, 0x17
        /*001a*/ 	.short	(.L_12 - .L_11)
.L_11:
        /*001c*/ 	.word	0x00000000
        /*0020*/ 	.short	0x0001
        /*0022*/ 	.short	0x0008
        /*0024*/ 	.byte	0x00, 0xf5, 0x21, 0x00


	//----- nvinfo : EIATTR_KPARAM_INFO
	.align		4
.L_12:
        /*0028*/ 	.byte	0x04, 0x17
        /*002a*/ 	.short	(.L_14 - .L_13)
.L_13:
        /*002c*/ 	.word	0x00000000
        /*0030*/ 	.short	0x0000
        /*0032*/ 	.short	0x0000
        /*0034*/ 	.byte	0x00, 0xf5, 0x21, 0x00


	//----- nvinfo : EIATTR_SPARSE_MMA_MASK
	.align		4
.L_14:
        /*0038*/ 	.byte	0x03, 0x50
        /*003a*/ 	.short	0x0000


	//----- nvinfo : EIATTR_MAXREG_COUNT
	.align		4
        /*003c*/ 	.byte	0x03, 0x1b
        /*003e*/ 	.short	0x00ff


	//----- nvinfo : EIATTR_MERCURY_ISA_VERSION
	.align		4
        /*0040*/ 	.byte	0x03, 0x5f
        /*0042*/ 	.short	0x0101


	//----- nvinfo : EIATTR_VRC_CTA_INIT_COUNT
	.align		4
        /*0044*/ 	.byte	0x02, 0x4a
	.zero		1
	.zero		1


	//----- nvinfo : EIATTR_EXIT_INSTR_OFFSETS
	.align		4
        /*0048*/ 	.byte	0x04, 0x1c
        /*004a*/ 	.short	(.L_16 - .L_15)


	//   ....[0]....
.L_15:
        /*004c*/ 	.word	0x00000090


	//   ....[1]....
        /*0050*/ 	.word	0x00000250


	//----- nvinfo : EIATTR_CRS_STACK_SIZE
	.align		4
.L_16:
        /*0054*/ 	.byte	0x04, 0x1e
        /*0056*/ 	.short	(.L_18 - .L_17)
.L_17:
        /*0058*/ 	.word	0x00000000


	//----- nvinfo : EIATTR_CBANK_PARAM_SIZE
	.align		4
.L_18:
        /*005c*/ 	.byte	0x03, 0x19
        /*005e*/ 	.short	0x0018


	//----- nvinfo : EIATTR_PARAM_CBANK
	.align		4
        /*0060*/ 	.byte	0x04, 0x0a
        /*0062*/ 	.short	(.L_20 - .L_19)
	.align		4
.L_19:
        /*0064*/ 	.word	index@(.nv.constant0._Z22encode_and_pack_kernelPKcPhm)
        /*0068*/ 	.short	0x0380
        /*006a*/ 	.short	0x0018


	//----- nvinfo : EIATTR_SW_WAR
	.align		4
.L_20:
        /*006c*/ 	.byte	0x04, 0x36
        /*006e*/ 	.short	(.L_22 - .L_21)
.L_21:
        /*0070*/ 	.word	0x00000008
.L_22:


//--------------------- .nv.callgraph             --------------------------
	.section	.nv.callgraph,"",@"SHT_CUDA_CALLGRAPH"
	.align	4
	.sectionentsize	8
	.align		4
        /*0000*/ 	.word	0x00000000
	.align		4
        /*0004*/ 	.word	0xffffffff
	.align		4
        /*0008*/ 	.word	0x00000000
	.align		4
        /*000c*/ 	.word	0xfffffffe
	.align		4
        /*0010*/ 	.word	0x00000000
	.align		4
        /*0014*/ 	.word	0xfffffffd
	.align		4
        /*0018*/ 	.word	0x00000000
	.align		4
        /*001c*/ 	.word	0xfffffffc


//--------------------- .nv.constant3             --------------------------
	.section	.nv.constant3,"a",@progbits
.nv.constant3:
	.type		encode_table,@object
	.size		encode_table,(.L_0 - encode_table)
encode_table:
	.zero		128
.L_0:


//--------------------- .text._Z22encode_and_pack_kernelPKcPhm --------------------------
	.section	.text._Z22encode_and_pack_kernelPKcPhm,"ax",@progbits
	.align	128
        .global         _Z22encode_and_pack_kernelPKcPhm
        .type           _Z22encode_and_pack_kernelPKcPhm,@function
        .size           _Z22encode_and_pack_kernelPKcPhm,(.L_x_3 - _Z22encode_and_pack_kernelPKcPhm)
        .other          _Z22encode_and_pack_kernelPKcPhm,@"STO_CUDA_ENTRY STV_DEFAULT"
_Z22encode_and_pack_kernelPKcPhm:
.text._Z22encode_and_pack_kernelPKcPhm:
[----:B------:R-:W-:Y:S01]  /*0000*/  LDC R1, c[0x0][0x37c] ;  /* 0x0000df00ff017b82 */ /* 0x000fe20000000800 */
[----:B------:R-:W0:Y:S07]  /*0010*/  S2R R3, SR_TID.X ;  /* 0x0000000000037919 */ /* 0x000e2e0000002100 */
[----:B------:R-:W0:Y:S01]  /*0020*/  S2UR UR4, SR_CTAID.X ;  /* 0x00000000000479c3 */ /* 0x000e220000002500 */
[----:B------:R-:W1:Y:S07]  /*0030*/  LDCU.64 UR6, c[0x0][0x390] ;  /* 0x00007200ff0677ac */ /* 0x000e6e0008000a00 */
[----:B------:R-:W0:Y:S02]  /*0040*/  LDC R0, c[0x0][0x360] ;  /* 0x0000d800ff007b82 */ /* 0x000e240000000800 */
[----:B0-----:R-:W-:-:S04]  /*0050*/  IMAD R0, R0, UR4, R3 ;  /* 0x0000000400007c24 */ /* 0x001fc8000f8e0203 */
[----:B------:R-:W-:-:S03]  /*0060*/  IMAD.WIDE.U32 R2, R0, 0x2, RZ ;  /* 0x0000000200027825 */ /* 0x000fc600078e00ff */
[----:B-1----:R-:W-:-:S04]  /*0070*/  ISETP.GE.U32.AND P0, PT, R2, UR6, PT ;  /* 0x0000000602007c0c */ /* 0x002fc8000bf06070 */
[----:B------:R-:W-:-:S13]  /*0080*/  ISETP.GE.U32.AND.EX P0, PT, R3, UR7, PT, P0 ;  /* 0x0000000703007c0c */ /* 0x000fda000bf06100 */
[----:B------:R-:W-:Y:S05]  /*0090*/  @P0 EXIT ;  /* 0x000000000000094d */ /* 0x000fea0003800000 */
[----:B------:R-:W0:Y:S01]  /*00a0*/  LDCU.64 UR8, c[0x0][0x380] ;  /* 0x00007000ff0877ac */ /* 0x000e220008000a00 */
[----:B------:R-:W1:Y:S01]  /*00b0*/  LDCU.64 UR4, c[0x0][0x358] ;  /* 0x00006b00ff0477ac */ /* 0x000e620008000a00 */
[----:B0-----:R-:W-:-:S04]  /*00c0*/  IADD3 R4, P0, PT, R2, UR8, RZ ;  /* 0x0000000802047c10 */ /* 0x001fc8000ff1e0ff */
[----:B------:R-:W-:-:S05]  /*00d0*/  IADD3.X R5, PT, PT, R3, UR9, RZ, P0, !PT ;  /* 0x0000000903057c10 */ /* 0x000fca00087fe4ff */
[----:B-1----:R-:W2:Y:S01]  /*00e0*/  LDG.E.S8 R6, desc[UR4][R4.64] ;  /* 0x0000000404067981 */ /* 0x002ea2000c1e1300 */
[----:B------:R-:W-:Y:S01]  /*00f0*/  IADD3 R2, P2, PT, R2, 0x1, RZ ;  /* 0x0000000102027810 */ /* 0x000fe20007f5e0ff */
[----:B------:R-:W-:Y:S01]  /*0100*/  BSSY.RECONVERGENT B0, `(.L_x_0) ;  /* 0x000000c000007945 */ /* 0x000fe20003800200 */
[----:B------:R-:W-:Y:S02]  /*0110*/  IMAD.MOV.U32 R7, RZ, RZ, 0xf ;  /* 0x0000000fff077424 */ /* 0x000fe400078e00ff */
[----:B------:R-:W-:Y:S01]  /*0120*/  ISETP.GE.U32.AND P0, PT, R2, UR6, PT ;  /* 0x0000000602007c0c */ /* 0x000fe2000bf06070 */
[----:B------:R-:W-:-:S05]  /*0130*/  IMAD.X R2, RZ, RZ, R3, P2 ;  /* 0x000000ffff027224 */ /* 0x000fca00010e0603 */
[----:B------:R-:W-:Y:S02]  /*0140*/  ISETP.GE.U32.AND.EX P0, PT, R2, UR7, PT, P0 ;  /* 0x0000000702007c0c */ /* 0x000fe4000bf06100 */
[----:B--2---:R-:W-:-:S13]  /*0150*/  ISETP.GE.AND P1, PT, R6, RZ, PT ;  /* 0x000000ff0600720c */ /* 0x004fda0003f26270 */
[----:B------:R-:W0:Y:S01]  /*0160*/  @P1 LDC.U8 R6, c[0x3][R6] ;  /* 0x00c0000006061b82 */ /* 0x000e220000000000 */
[----:B------:R-:W-:Y:S05]  /*0170*/  @P0 BRA `(.L_x_1) ;  /* 0x0000000000100947 */ /* 0x000fea0003800000 */
[----:B------:R-:W2:Y:S02]  /*0180*/  LDG.E.S8 R4, desc[UR4][R4.64+0x1] ;  /* 0x0000010404047981 */ /* 0x000ea4000c1e1300 */
[----:B--2---:R-:W-:-:S13]  /*0190*/  ISETP.GE.AND P0, PT, R4, RZ, PT ;  /* 0x000000ff0400720c */ /* 0x004fda0003f06270 */
[----:B------:R-:W1:Y:S02]  /*01a0*/  @P0 LDC.U8 R2, c[0x3][R4] ;  /* 0x00c0000004020b82 */ /* 0x000e640000000000 */
[----:B-1----:R-:W-:-:S07]  /*01b0*/  @P0 PRMT R7, R2, 0x7610, R7 ;  /* 0x0000761002070816 */ /* 0x002fce0000000007 */
.L_x_1:
[----:B------:R-:W-:Y:S05]  /*01c0*/  BSYNC.RECONVERGENT B0 ;  /* 0x0000000000007941 */ /* 0x000fea0003800200 */
.L_x_0:
[----:B------:R-:W1:Y:S01]  /*01d0*/  LDCU.64 UR6, c[0x0][0x388] ;  /* 0x00007100ff0677ac */ /* 0x000e620008000a00 */
[----:B------:R-:W-:Y:S02]  /*01e0*/  IMAD.MOV.U32 R4, RZ, RZ, 0xf0 ;  /* 0x000000f0ff047424 */ /* 0x000fe400078e00ff */
[----:B0-----:R-:W-:-:S05]  /*01f0*/  @P1 IMAD.SHL.U32 R6, R6, 0x10, RZ ;  /* 0x0000001006061824 */ /* 0x001fca00078e00ff */
[----:B------:R-:W-:-:S04]  /*0200*/  @P1 PRMT R4, R6, 0x7610, R4 ;  /* 0x0000761006041816 */ /* 0x000fc80000000004 */
[----:B------:R-:W-:Y:S02]  /*0210*/  LOP3.LUT R7, R7, R4, RZ, 0xfc, !PT ;  /* 0x0000000407077212 */ /* 0x000fe400078efcff */
[----:B-1----:R-:W-:-:S05]  /*0220*/  IADD3 R2, P0, PT, R0, UR6, RZ ;  /* 0x0000000600027c10 */ /* 0x002fca000ff1e0ff */
[----:B------:R-:W-:-:S05]  /*0230*/  IMAD.X R3, RZ, RZ, UR7, P0 ;  /* 0x00000007ff037e24 */ /* 0x000fca00080e06ff */
[----:B------:R-:W-:Y:S01]  /*0240*/  STG.E.U8 desc[UR4][R2.64], R7 ;  /* 0x0000000702007986 */ /* 0x000fe2000c101104 */
[----:B------:R-:W-:Y:S05]  /*0250*/  EXIT ;  /* 0x000000000000794d */ /* 0x000fea0003800000 */
.L_x_2:
[----:B------:R-:W-:-:S00]  /*0260*/  BRA `(.L_x_2) ;  /* 0xfffffffc00fc7947 */ /* 0x000fc0000383ffff */
[----:B------:R-:W-:-:S00]  /*0270*/  NOP ;  /* 0x0000000000007918 */ /* 0x000fc00000000000 */
        /* <DEDUP_REMOVED lines=8> */
.L_x_3:


//--------------------- .nv.shared.reserved.0     --------------------------
	.section	.nv.shared.reserved.0,"aw",@nobits
	.weak		__nv_reservedSMEM_offset_0_alias
	.size		__nv_reservedSMEM_offset_0_alias, 0, 64
	.other		__nv_reservedSMEM_offset_0_alias,@"STO_CUDA_RESERVED_SHARED STV_DEFAULT"
__nv_reservedSMEM_offset_0_alias:
	.zero		0
	.zero		64


//--------------------- .nv.constant0._Z22encode_and_pack_kernelPKcPhm --------------------------
	.section	.nv.constant0._Z22encode_and_pack_kernelPKcPhm,"a",@progbits
	.sectionflags	@""
	.align	4
.nv.constant0._Z22encode_and_pack_kernelPKcPhm:
	.zero		920


//--------------------- SYMBOLS --------------------------

	.type		.nv.reservedSmem.offset0,@object
	.size		.nv.reservedSmem.offset0,0x4
